	.headerflags	@"EF_CUDA_TEXMODE_UNIFIED EF_CUDA_64BIT_ADDRESS EF_CUDA_ACCELERATORS EF_CUDA_SM90 EF_CUDA_VIRTUAL_SM(EF_CUDA_SM90)"
	.elftype	@"ET_EXEC"


//--------------------- .nv.info                  --------------------------
	.section	.nv.info,"",@"SHT_CUDA_INFO"
	.align	4


	//----- nvinfo : EIATTR_REGCOUNT
	.align		4
        /*0000*/ 	.byte	0x04, 0x2f
        /*0002*/ 	.short	(.L_3 - .L_2)
	.align		4
.L_2:
        /*0004*/ 	.word	index@(triton_poi_fused__native_batch_norm_legit_no_training_add_relu_38)
        /*0008*/ 	.word	0x0000001a


	//----- nvinfo : EIATTR_MIN_STACK_SIZE
	.align		4
.L_3:
        /*000c*/ 	.byte	0x04, 0x12
        /*000e*/ 	.short	(.L_5 - .L_4)
	.align		4
.L_4:
        /*0010*/ 	.word	index@(triton_poi_fused__native_batch_norm_legit_no_training_add_relu_38)
        /*0014*/ 	.word	0x00000000


	//----- nvinfo : EIATTR_FRAME_SIZE
	.align		4
.L_5:
        /*0018*/ 	.byte	0x04, 0x11
        /*001a*/ 	.short	(.L_7 - .L_6)
	.align		4
.L_6:
        /*001c*/ 	.word	index@(triton_poi_fused__native_batch_norm_legit_no_training_add_relu_38)
        /*0020*/ 	.word	0x00000000


	//----- nvinfo : EIATTR_MIN_STACK_SIZE
	.align		4
.L_7:
        /*0024*/ 	.byte	0x04, 0x12
        /*0026*/ 	.short	(.L_9 - .L_8)
	.align		4
.L_8:
        /*0028*/ 	.word	index@(triton_poi_fused__native_batch_norm_legit_no_training_add_relu_38)
        /*002c*/ 	.word	0x00000000
.L_9:


//--------------------- .nv.info.triton_poi_fused__native_batch_norm_legit_no_training_add_relu_38 --------------------------
	.section	.nv.info.triton_poi_fused__native_batch_norm_legit_no_training_add_relu_38,"",@"SHT_CUDA_INFO"
	.sectionflags	@""
	.align	4


	//----- nvinfo : EIATTR_CUDA_API_VERSION
	.align		4
        /*0000*/ 	.byte	0x04, 0x37
        /*0002*/ 	.short	(.L_11 - .L_10)
.L_10:
        /*0004*/ 	.word	0x0000007c


	//----- nvinfo : EIATTR_KPARAM_INFO
	.align		4
.L_11:
        /*0008*/ 	.byte	0x04, 0x17
        /*000a*/ 	.short	(.L_13 - .L_12)
.L_12:
        /*000c*/ 	.word	0x00000000
        /*0010*/ 	.short	0x0009
        /*0012*/ 	.short	0x0044
        /*0014*/ 	.byte	0x00, 0xf0, 0x11, 0x00


	//----- nvinfo : EIATTR_KPARAM_INFO
	.align		4
.L_13:
        /*0018*/ 	.byte	0x04, 0x17
        /*001a*/ 	.short	(.L_15 - .L_14)
.L_14:
        /*001c*/ 	.word	0x00000000
        /*0020*/ 	.short	0x0008
        /*0022*/ 	.short	0x0040
        /*0024*/ 	.byte	0x00, 0xf0, 0x11, 0x00


	//----- nvinfo : EIATTR_KPARAM_INFO
	.align		4
.L_15:
        /*0028*/ 	.byte	0x04, 0x17
        /*002a*/ 	.short	(.L_17 - .L_16)
.L_16:
        /*002c*/ 	.word	0x00000000
        /*0030*/ 	.short	0x0007
        /*0032*/ 	.short	0x0038
        /*0034*/ 	.byte	0x00, 0xf4, 0x21, 0x00


	//----- nvinfo : EIATTR_KPARAM_INFO
	.align		4
.L_17:
        /*0038*/ 	.byte	0x04, 0x17
        /*003a*/ 	.short	(.L_19 - .L_18)
.L_18:
        /*003c*/ 	.word	0x00000000
        /*0040*/ 	.short	0x0006
        /*0042*/ 	.short	0x0030
        /*0044*/ 	.byte	0x00, 0xf4, 0x21, 0x00


	//----- nvinfo : EIATTR_KPARAM_INFO
	.align		4
.L_19:
        /*0048*/ 	.byte	0x04, 0x17
        /*004a*/ 	.short	(.L_21 - .L_20)
.L_20:
        /*004c*/ 	.word	0x00000000
        /*0050*/ 	.short	0x0005
        /*0052*/ 	.short	0x0028
        /*0054*/ 	.byte	0x00, 0xf4, 0x21, 0x00


	//----- nvinfo : EIATTR_KPARAM_INFO
	.align		4
.L_21:
        /*0058*/ 	.byte	0x04, 0x17
        /*005a*/ 	.short	(.L_23 - .L_22)
.L_22:
        /*005c*/ 	.word	0x00000000
        /*0060*/ 	.short	0x0004
        /*0062*/ 	.short	0x0020
        /*0064*/ 	.byte	0x00, 0xf4, 0x21, 0x00


	//----- nvinfo : EIATTR_KPARAM_INFO
	.align		4
.L_23:
        /*0068*/ 	.byte	0x04, 0x17
        /*006a*/ 	.short	(.L_25 - .L_24)
.L_24:
        /*006c*/ 	.word	0x00000000
        /*0070*/ 	.short	0x0003
        /*0072*/ 	.short	0x0018
        /*0074*/ 	.byte	0x00, 0xf4, 0x21, 0x00


	//----- nvinfo : EIATTR_KPARAM_INFO
	.align		4
.L_25:
        /*0078*/ 	.byte	0x04, 0x17
        /*007a*/ 	.short	(.L_27 - .L_26)
.L_26:
        /*007c*/ 	.word	0x00000000
        /*0080*/ 	.short	0x0002
        /*0082*/ 	.short	0x0010
        /*0084*/ 	.byte	0x00, 0xf4, 0x21, 0x00


	//----- nvinfo : EIATTR_KPARAM_INFO
	.align		4
.L_27:
        /*0088*/ 	.byte	0x04, 0x17
        /*008a*/ 	.short	(.L_29 - .L_28)
.L_28:
        /*008c*/ 	.word	0x00000000
        /*0090*/ 	.short	0x0001
        /*0092*/ 	.short	0x0008
        /*0094*/ 	.byte	0x00, 0xf4, 0x21, 0x00


	//----- nvinfo : EIATTR_KPARAM_INFO
	.align		4
.L_29:
        /*0098*/ 	.byte	0x04, 0x17
        /*009a*/ 	.short	(.L_31 - .L_30)
.L_30:
        /*009c*/ 	.word	0x00000000
        /*00a0*/ 	.short	0x0000
        /*00a2*/ 	.short	0x0000
        /*00a4*/ 	.byte	0x00, 0xf4, 0x21, 0x00


	//----- nvinfo : EIATTR_SPARSE_MMA_MASK
	.align		4
.L_31:
        /*00a8*/ 	.byte	0x03, 0x50
        /*00aa*/ 	.short	0x0000


	//----- nvinfo : EIATTR_MAXREG_COUNT
	.align		4
        /*00ac*/ 	.byte	0x03, 0x1b
        /*00ae*/ 	.short	0x00ff


	//----- nvinfo : EIATTR_EXIT_INSTR_OFFSETS
	.align		4
        /*00b0*/ 	.byte	0x04, 0x1c
        /*00b2*/ 	.short	(.L_33 - .L_32)


	//   ....[0]....
.L_32:
        /*00b4*/ 	.word	0x00000770


	//   ....[1]....
        /*00b8*/ 	.word	0x000007c0


	//----- nvinfo : EIATTR_REQNTID
	.align		4
.L_33:
        /*00bc*/ 	.byte	0x04, 0x10
        /*00be*/ 	.short	(.L_35 - .L_34)
.L_34:
        /*00c0*/ 	.word	0x00000080
        /*00c4*/ 	.word	0x00000001
        /*00c8*/ 	.word	0x00000001


	//----- nvinfo : EIATTR_CBANK_PARAM_SIZE
	.align		4
.L_35:
        /*00cc*/ 	.byte	0x03, 0x19
        /*00ce*/ 	.short	0x0048


	//----- nvinfo : EIATTR_PARAM_CBANK
	.align		4
        /*00d0*/ 	.byte	0x04, 0x0a
        /*00d2*/ 	.short	(.L_37 - .L_36)
	.align		4
.L_36:
        /*00d4*/ 	.word	index@(.nv.constant0.triton_poi_fused__native_batch_norm_legit_no_training_add_relu_38)
        /*00d8*/ 	.short	0x0210
        /*00da*/ 	.short	0x0048


	//----- nvinfo : EIATTR_SW_WAR
	.align		4
.L_37:
        /*00dc*/ 	.byte	0x04, 0x36
        /*00de*/ 	.short	(.L_39 - .L_38)
.L_38:
        /*00e0*/ 	.word	0x00000008
.L_39:


//--------------------- .nv.callgraph             --------------------------
	.section	.nv.callgraph,"",@"SHT_CUDA_CALLGRAPH"
	.align	4
	.sectionentsize	8
	.align		4
        /*0000*/ 	.word	0x00000000
	.align		4
        /*0004*/ 	.word	0xffffffff
	.align		4
        /*0008*/ 	.word	0x00000000
	.align		4
        /*000c*/ 	.word	0xfffffffe
	.align		4
        /*0010*/ 	.word	0x00000000
	.align		4
        /*0014*/ 	.word	0xfffffffd
	.align		4
        /*0018*/ 	.word	0x00000000
	.align		4
        /*001c*/ 	.word	0xfffffffc


//--------------------- .nv.constant4             --------------------------
	.section	.nv.constant4,"a",@progbits
	.align	8
	.align		8
.nv.constant4:
        /*0000*/ 	.dword	_$_str
	.align		8
        /*0008*/ 	.dword	_$_str_$_2


//--------------------- .text.triton_poi_fused__native_batch_norm_legit_no_training_add_relu_38 --------------------------
	.section	.text.triton_poi_fused__native_batch_norm_legit_no_training_add_relu_38,"ax",@progbits
	.sectionflags	@"SHF_BARRIERS=1"
	.align	128
        .global         triton_poi_fused__native_batch_norm_legit_no_training_add_relu_38
        .type           triton_poi_fused__native_batch_norm_legit_no_training_add_relu_38,@function
        .size           triton_poi_fused__native_batch_norm_legit_no_training_add_relu_38,(.L_x_1 - triton_poi_fused__native_batch_norm_legit_no_training_add_relu_38)
        .other          triton_poi_fused__native_batch_norm_legit_no_training_add_relu_38,@"STO_CUDA_ENTRY STV_DEFAULT"
triton_poi_fused__native_batch_norm_legit_no_training_add_relu_38:
.text.triton_poi_fused__native_batch_norm_legit_no_training_add_relu_38:
[----:B------:R-:W0:Y:S01]  /*0000*/  LDC R1, c[0x0][0x28] ;  /* 0x00000a00ff017b82 */ /* 0x000e220000000800 */
[----:B------:R-:W1:Y:S07]  /*0010*/  S2R R2, SR_CTAID.Y ;  /* 0x0000000000027919 */ /* 0x000e6e0000002600 */
[----:B------:R-:W2:Y:S01]  /*0020*/  LDC.64 R8, c[0x0][0x210] ;  /* 0x00008400ff087b82 */ /* 0x000ea20000000a00 */
[----:B------:R-:W-:Y:S01]  /*0030*/  ULDC.64 UR6, c[0x0][0x208] ;  /* 0x0000820000067ab9 */ /* 0x000fe20000000a00 */
[----:B------:R-:W3:Y:S01]  /*0040*/  S2R R3, SR_TID.X ;  /* 0x0000000000037919 */ /* 0x000ee20000002100 */
[----:B------:R-:W4:Y:S05]  /*0050*/  S2R R13, SR_CTAID.X ;  /* 0x00000000000d7919 */ /* 0x000f2a0000002500 */
[----:B------:R-:W5:Y:S01]  /*0060*/  S2UR UR5, SR_CgaCtaId ;  /* 0x00000000000579c3 */ /* 0x000f620000008800 */
[----:B------:R-:W-:-:S07]  /*0070*/  UMOV UR4, 0x400 ;  /* 0x0000040000047882 */ /* 0x000fce0000000000 */
[----:B------:R-:W2:Y:S08]  /*0080*/  LDC.64 R20, c[0x0][0x218] ;  /* 0x00008600ff147b82 */ /* 0x000eb00000000a00 */
[----:B------:R-:W5:Y:S01]  /*0090*/  LDC.64 R18, c[0x0][0x228] ;  /* 0x00008a00ff127b82 */ /* 0x000f620000000a00 */
[----:B-1----:R-:W-:Y:S02]  /*00a0*/  IMAD.SHL.U32 R2, R2, 0x80, RZ ;  /* 0x0000008002027824 */ /* 0x002fe400078e00ff */
[----:B---3--:R-:W-:Y:S01]  /*00b0*/  IMAD.SHL.U32 R5, R3, 0x4, RZ ;  /* 0x0000000403057824 */ /* 0x008fe200078e00ff */
[----:B------:R-:W-:Y:S01]  /*00c0*/  SHF.R.U32.HI R6, RZ, 0x5, R3 ;  /* 0x00000005ff067819 */ /* 0x000fe20000011603 */
[----:B----4-:R-:W-:-:S03]  /*00d0*/  IMAD.SHL.U32 R11, R13, 0x4, RZ ;  /* 0x000000040d0b7824 */ /* 0x010fc600078e00ff */
[----:B------:R-:W-:-:S04]  /*00e0*/  LOP3.LUT R5, R2, 0x7c, R5, 0xf8, !PT ;  /* 0x0000007c02057812 */ /* 0x000fc800078ef805 */
[----:B------:R-:W-:-:S04]  /*00f0*/  SHF.R.S32.HI R0, RZ, 0x1f, R5 ;  /* 0x0000001fff007819 */ /* 0x000fc80000011405 */
[----:B------:R-:W-:Y:S02]  /*0100*/  LEA.HI R4, R0, R5, RZ, 0x7 ;  /* 0x0000000500047211 */ /* 0x000fe400078f38ff */
[----:B------:R-:W-:Y:S02]  /*0110*/  SGXT.U32 R0, R6, 0x2 ;  /* 0x000000020600781a */ /* 0x000fe40000000000 */
[C---:B------:R-:W-:Y:S02]  /*0120*/  LOP3.LUT R6, R4.reuse, 0xffffff80, RZ, 0xc0, !PT ;  /* 0xffffff8004067812 */ /* 0x040fe400078ec0ff */
[----:B------:R-:W-:Y:S02]  /*0130*/  LOP3.LUT R0, R11, R0, RZ, 0xfc, !PT ;  /* 0x000000000b007212 */ /* 0x000fe400078efcff */
[----:B------:R-:W-:Y:S01]  /*0140*/  SHF.L.U32 R4, R4, 0x2, RZ ;  /* 0x0000000204047819 */ /* 0x000fe200000006ff */
[----:B------:R-:W-:Y:S01]  /*0150*/  IMAD.IADD R7, R5, 0x1, -R6 ;  /* 0x0000000105077824 */ /* 0x000fe200078e0a06 */
[----:B------:R-:W-:-:S03]  /*0160*/  ISETP.GE.AND P0, PT, R0, 0x4, PT ;  /* 0x000000040000780c */ /* 0x000fc60003f06270 */
[----:B------:R-:W-:Y:S01]  /*0170*/  IMAD R0, R0, 0x80, R7 ;  /* 0x0000008000007824 */ /* 0x000fe200078e0207 */
[----:B------:R-:W-:Y:S02]  /*0180*/  LOP3.LUT R7, R4, 0xfffffe00, RZ, 0xc0, !PT ;  /* 0xfffffe0004077812 */ /* 0x000fe400078ec0ff */
[----:B------:R-:W-:Y:S02]  /*0190*/  ISETP.LT.AND P0, PT, R5, 0x200, !P0 ;  /* 0x000002000500780c */ /* 0x000fe40004701270 */
[----:B------:R-:W-:Y:S01]  /*01a0*/  CS2R R4, SRZ ;  /* 0x0000000000047805 */ /* 0x000fe2000001ff00 */
[----:B------:R-:W-:Y:S01]  /*01b0*/  IMAD.IADD R0, R0, 0x1, R7 ;  /* 0x0000000100007824 */ /* 0x000fe200078e0207 */
[----:B------:R-:W-:-:S03]  /*01c0*/  CS2R R6, SRZ ;  /* 0x0000000000067805 */ /* 0x000fc6000001ff00 */
[----:B--2---:R-:W-:Y:S01]  /*01d0*/  IMAD.WIDE R14, R0, 0x4, R8 ;  /* 0x00000004000e7825 */ /* 0x004fe200078e0208 */
[----:B------:R-:W-:Y:S02]  /*01e0*/  LOP3.LUT R2, R2, 0x7f, R3, 0xf8, !PT ;  /* 0x0000007f02027812 */ /* 0x000fe400078ef803 */
[----:B------:R-:W-:Y:S01]  /*01f0*/  SHF.R.U32.HI R10, RZ, 0x1, R3 ;  /* 0x00000001ff0a7819 */ /* 0x000fe20000011603 */
[----:B------:R-:W-:Y:S01]  /*0200*/  IMAD.SHL.U32 R12, R3, 0x10, RZ ;  /* 0x00000010030c7824 */ /* 0x000fe200078e00ff */
[----:B-----5:R-:W-:Y:S01]  /*0210*/  UPRMT UR4, UR5, 0x654, UR4 ;  /* 0x0000065405047896 */ /* 0x020fe20008000004 */
[----:B------:R1:W2:Y:S01]  /*0220*/  @P0 LDG.E.EL.128 R4, desc[UR6][R14.64] ;  /* 0x000000060e040981 */ /* 0x0002a2000c2e1d00 */
[----:B------:R-:W-:Y:S01]  /*0230*/  SHF.R.S32.HI R17, RZ, 0x1f, R2 ;  /* 0x0000001fff117819 */ /* 0x000fe20000011402 */
[----:B------:R-:W3:Y:S01]  /*0240*/  LDC.64 R8, c[0x0][0x220] ;  /* 0x00008800ff087b82 */ /* 0x000ee20000000a00 */
[----:B------:R-:W-:Y:S02]  /*0250*/  LOP3.LUT R10, R10, 0x30, RZ, 0xc0, !PT ;  /* 0x000000300a0a7812 */ /* 0x000fe400078ec0ff */
[----:B------:R-:W-:-:S02]  /*0260*/  LEA.HI R16, R17, R2, RZ, 0x7 ;  /* 0x0000000211107211 */ /* 0x000fc400078f38ff */
[----:B------:R-:W-:Y:S02]  /*0270*/  ISETP.GE.AND P1, PT, R2, 0x200, PT ;  /* 0x000002000200780c */ /* 0x000fe40003f26270 */
[----:B------:R-:W-:Y:S02]  /*0280*/  LOP3.LUT R17, R16, 0xffffff80, RZ, 0xc0, !PT ;  /* 0xffffff8010117812 */ /* 0x000fe400078ec0ff */
[----:B-1----:R-:W-:Y:S02]  /*0290*/  LOP3.LUT R15, R12, 0x7f0, RZ, 0xc0, !PT ;  /* 0x000007f00c0f7812 */ /* 0x002fe400078ec0ff */
[----:B------:R-:W-:Y:S02]  /*02a0*/  IADD3 R17, R2, -R17, RZ ;  /* 0x8000001102117210 */ /* 0x000fe40007ffe0ff */
[----:B------:R-:W-:Y:S01]  /*02b0*/  IADD3 R2, R15, UR4, R10 ;  /* 0x000000040f027c10 */ /* 0x000fe2000fffe00a */
[----:B------:R-:W-:Y:S01]  /*02c0*/  IMAD.MOV.U32 R10, RZ, RZ, RZ ;  /* 0x000000ffff0a7224 */ /* 0x000fe200078e00ff */
[----:B------:R-:W1:Y:S01]  /*02d0*/  LDC.64 R14, c[0x0][0x230] ;  /* 0x00008c00ff0e7b82 */ /* 0x000e620000000a00 */
[----:B---3--:R-:W-:Y:S01]  /*02e0*/  IMAD.WIDE R22, R17, 0x4, R8 ;  /* 0x0000000411167825 */ /* 0x008fe200078e0208 */
[----:B------:R-:W-:-:S06]  /*02f0*/  SHF.L.U32 R16, R16, 0x4, RZ ;  /* 0x0000000410107819 */ /* 0x000fcc00000006ff */
[----:B------:R-:W3:Y:S01]  /*0300*/  LDC.64 R8, c[0x0][0x238] ;  /* 0x00008e00ff087b82 */ /* 0x000ee20000000a00 */
[----:B------:R-:W-:Y:S02]  /*0310*/  IMAD.MOV.U32 R12, RZ, RZ, RZ ;  /* 0x000000ffff0c7224 */ /* 0x000fe400078e00ff */
[----:B0-----:R-:W-:-:S04]  /*0320*/  IMAD.WIDE R20, R17, 0x4, R20 ;  /* 0x0000000411147825 */ /* 0x001fc800078e0214 */
[----:B------:R-:W-:-:S04]  /*0330*/  IMAD.WIDE R18, R17, 0x4, R18 ;  /* 0x0000000411127825 */ /* 0x000fc800078e0212 */
[C---:B-1----:R-:W-:Y:S01]  /*0340*/  IMAD.WIDE R14, R17.reuse, 0x4, R14 ;  /* 0x00000004110e7825 */ /* 0x042fe200078e020e */
[----:B--2---:R0:W-:Y:S01]  /*0350*/  STS.128 [R2], R4 ;  /* 0x0000000402007388 */ /* 0x0041e20000000c00 */
[----:B------:R-:W-:Y:S06]  /*0360*/  BAR.SYNC.DEFER_BLOCKING 0x0 ;  /* 0x0000000000007b1d */ /* 0x000fec0000010000 */
[----:B------:R-:W2:Y:S01]  /*0370*/  @!P1 LDG.E.EL R10, desc[UR6][R22.64] ;  /* 0x00000006160a9981 */ /* 0x000ea2000c2e1900 */
[----:B0-----:R-:W-:Y:S01]  /*0380*/  IMAD.IADD R4, R17, 0x1, R13 ;  /* 0x0000000111047824 */ /* 0x001fe200078e020d */
[----:B------:R-:W-:-:S02]  /*0390*/  LOP3.LUT R13, R16, 0xfffff800, RZ, 0xc0, !PT ;  /* 0xfffff800100d7812 */ /* 0x000fc400078ec0ff */
[----:B------:R-:W4:Y:S01]  /*03a0*/  @!P1 LDG.E.EL R12, desc[UR6][R20.64] ;  /* 0x00000006140c9981 */ /* 0x000f22000c2e1900 */
[----:B------:R-:W-:Y:S02]  /*03b0*/  CS2R R16, SRZ ;  /* 0x0000000000107805 */ /* 0x000fe4000001ff00 */
[----:B------:R-:W-:-:S04]  /*03c0*/  IMAD R13, R4, 0x4, R13 ;  /* 0x00000004040d7824 */ /* 0x000fc800078e020d */
[----:B------:R-:W5:Y:S04]  /*03d0*/  @!P1 LDG.E.EL R16, desc[UR6][R18.64] ;  /* 0x0000000612109981 */ /* 0x000f68000c2e1900 */
[----:B------:R0:W5:Y:S01]  /*03e0*/  @!P1 LDG.E.EL R17, desc[UR6][R14.64] ;  /* 0x000000060e119981 */ /* 0x000162000c2e1900 */
[----:B------:R-:W-:Y:S02]  /*03f0*/  ISETP.LT.AND P1, PT, R11, 0x4, !P1 ;  /* 0x000000040b00780c */ /* 0x000fe40004f21270 */
[----:B------:R-:W-:Y:S02]  /*0400*/  CS2R R6, SRZ ;  /* 0x0000000000067805 */ /* 0x000fe4000001ff00 */
[----:B------:R-:W-:-:S05]  /*0410*/  IADD3 R5, R13, 0x600, RZ ;  /* 0x000006000d057810 */ /* 0x000fca0007ffe0ff */
[----:B---3--:R-:W-:Y:S01]  /*0420*/  IMAD.WIDE R8, R5, 0x4, R8 ;  /* 0x0000000405087825 */ /* 0x008fe200078e0208 */
[----:B------:R-:W-:Y:S02]  /*0430*/  CS2R R4, SRZ ;  /* 0x0000000000047805 */ /* 0x000fe4000001ff00 */
[----:B------:R-:W-:Y:S01]  /*0440*/  LOP3.LUT R3, R3, 0x7f, RZ, 0xc0, !PT ;  /* 0x0000007f03037812 */ /* 0x000fe200078ec0ff */
[----:B0-----:R-:W0:Y:S03]  /*0450*/  LDC.64 R14, c[0x0][0x240] ;  /* 0x00009000ff0e7b82 */ /* 0x001e260000000a00 */
[----:B------:R1:W3:Y:S01]  /*0460*/  @P1 LDG.E.EL.128 R4, desc[UR6][R8.64] ;  /* 0x0000000608041981 */ /* 0x0002e2000c2e1d00 */
[----:B------:R-:W-:-:S05]  /*0470*/  LEA R3, R3, UR4, 0x2 ;  /* 0x0000000403037c11 */ /* 0x000fca000f8e10ff */
[----:B------:R-:W-:Y:S04]  /*0480*/  LDS R19, [R3+0x210] ;  /* 0x0002100003137984 */ /* 0x000fe80000000800 */
[----:B------:R-:W4:Y:S01]  /*0490*/  LDS R11, [R3] ;  /* 0x00000000030b7984 */ /* 0x000f220000000800 */
[----:B-1----:R-:W-:-:S03]  /*04a0*/  IMAD.MOV.U32 R9, RZ, RZ, 0x3e800000 ;  /* 0x3e800000ff097424 */ /* 0x002fc600078e00ff */
[----:B------:R-:W1:Y:S04]  /*04b0*/  LDS R21, [R3+0x420] ;  /* 0x0004200003157984 */ /* 0x000e680000000800 */
[----:B------:R-:W1:Y:S01]  /*04c0*/  LDS R23, [R3+0x630] ;  /* 0x0006300003177984 */ /* 0x000e620000000800 */
[----:B0-----:R-:W-:-:S04]  /*04d0*/  IMAD.WIDE R14, R13, 0x4, R14 ;  /* 0x000000040d0e7825 */ /* 0x001fc800078e020e */
[----:B--2---:R-:W-:-:S04]  /*04e0*/  FADD R10, R10, 9.9999997473787516356e-06 ;  /* 0x3727c5ac0a0a7421 */ /* 0x004fc80000000000 */
[----:B------:R-:W0:Y:S01]  /*04f0*/  MUFU.SQRT R18, R10 ;  /* 0x0000000a00127308 */ /* 0x000e220000002000 */
[--C-:B----4-:R-:W-:Y:S01]  /*0500*/  FADD R11, R11, -R12.reuse ;  /* 0x8000000c0b0b7221 */ /* 0x110fe20000000000 */
[--C-:B------:R-:W-:Y:S01]  /*0510*/  FADD R19, R19, -R12.reuse ;  /* 0x8000000c13137221 */ /* 0x100fe20000000000 */
[--C-:B-1----:R-:W-:Y:S01]  /*0520*/  FADD R21, R21, -R12.reuse ;  /* 0x8000000c15157221 */ /* 0x102fe20000000000 */
[----:B------:R-:W-:Y:S01]  /*0530*/  FADD R23, R23, -R12 ;  /* 0x8000000c17177221 */ /* 0x000fe20000000000 */
[C---:B0-----:R-:W-:Y:S02]  /*0540*/  FSETP.GT.AND P2, PT, R18.reuse, 8.50705917302346158658e+37, PT ;  /* 0x7e8000001200780b */ /* 0x041fe40003f44000 */
[----:B------:R-:W-:Y:S02]  /*0550*/  FSETP.GEU.AND P3, PT, R18, 1.175494350822287508e-38, PT ;  /* 0x008000001200780b */ /* 0x000fe40003f6e000 */
[----:B------:R-:W-:-:S09]  /*0560*/  FSEL R9, R9, 1, P2 ;  /* 0x3f80000009097808 */ /* 0x000fd20001000000 */
[----:B------:R-:W-:Y:S02]  /*0570*/  @P2 FMUL R18, R18, 0.25 ;  /* 0x3e80000012122820 */ /* 0x000fe40000400000 */
[----:B------:R-:W-:Y:S02]  /*0580*/  @!P3 FMUL R9, R9, 16777216 ;  /* 0x4b8000000909b820 */ /* 0x000fe40000400000 */
[----:B------:R-:W-:-:S06]  /*0590*/  @!P3 FMUL R18, R18, 16777216 ;  /* 0x4b8000001212b820 */ /* 0x000fcc0000400000 */
[----:B------:R-:W0:Y:S02]  /*05a0*/  MUFU.RCP R18, R18 ;  /* 0x0000001200127308 */ /* 0x000e240000001000 */
[----:B0-----:R-:W-:-:S04]  /*05b0*/  FMUL R8, R18, R9 ;  /* 0x0000000912087220 */ /* 0x001fc80000400000 */
[-C--:B------:R-:W-:Y:S01]  /*05c0*/  FMUL R10, R11, R8.reuse ;  /* 0x000000080b0a7220 */ /* 0x080fe20000400000 */
[-C--:B------:R-:W-:Y:S01]  /*05d0*/  FMUL R12, R19, R8.reuse ;  /* 0x00000008130c7220 */ /* 0x080fe20000400000 */
[-C--:B------:R-:W-:Y:S01]  /*05e0*/  FMUL R18, R21, R8.reuse ;  /* 0x0000000815127220 */ /* 0x080fe20000400000 */
[----:B------:R-:W-:Y:S01]  /*05f0*/  FMUL R8, R23, R8 ;  /* 0x0000000817087220 */ /* 0x000fe20000400000 */
[-CC-:B-----5:R-:W-:Y:S01]  /*0600*/  FFMA R10, R10, R16.reuse, R17.reuse ;  /* 0x000000100a0a7223 */ /* 0x1a0fe20000000011 */
[-CC-:B------:R-:W-:Y:S01]  /*0610*/  FFMA R12, R12, R16.reuse, R17.reuse ;  /* 0x000000100c0c7223 */ /* 0x180fe20000000011 */
[-CC-:B------:R-:W-:Y:S01]  /*0620*/  FFMA R18, R18, R16.reuse, R17.reuse ;  /* 0x0000001012127223 */ /* 0x180fe20000000011 */
[----:B------:R-:W-:Y:S02]  /*0630*/  FFMA R11, R8, R16, R17 ;  /* 0x00000010080b7223 */ /* 0x000fe40000000011 */
[----:B------:R-:W-:Y:S02]  /*0640*/  FSETP.GEU.AND P2, PT, R10, RZ, PT ;  /* 0x000000ff0a00720b */ /* 0x000fe40003f4e000 */
[----:B------:R-:W-:-:S02]  /*0650*/  FSETP.GEU.AND P3, PT, R12, RZ, PT ;  /* 0x000000ff0c00720b */ /* 0x000fc40003f6e000 */
[----:B------:R-:W-:Y:S02]  /*0660*/  FSETP.GEU.AND P4, PT, R18, RZ, PT ;  /* 0x000000ff1200720b */ /* 0x000fe40003f8e000 */
[C---:B------:R-:W-:Y:S02]  /*0670*/  FSETP.GEU.AND P5, PT, R11.reuse, RZ, PT ;  /* 0x000000ff0b00720b */ /* 0x040fe40003fae000 */
[----:B------:R-:W-:Y:S02]  /*0680*/  FSEL R8, R10, RZ, P2 ;  /* 0x000000ff0a087208 */ /* 0x000fe40001000000 */
[----:B------:R-:W-:Y:S02]  /*0690*/  FSEL R9, R12, RZ, P3 ;  /* 0x000000ff0c097208 */ /* 0x000fe40001800000 */
[----:B------:R-:W-:Y:S01]  /*06a0*/  FSEL R10, R18, RZ, P4 ;  /* 0x000000ff120a7208 */ /* 0x000fe20002000000 */
[----:B---3--:R-:W-:Y:S01]  /*06b0*/  FADD R4, R8, R4 ;  /* 0x0000000408047221 */ /* 0x008fe20000000000 */
[----:B------:R-:W-:Y:S01]  /*06c0*/  FSEL R11, R11, RZ, P5 ;  /* 0x000000ff0b0b7208 */ /* 0x000fe20002800000 */
[----:B------:R-:W-:-:S02]  /*06d0*/  FADD R12, R9, R5 ;  /* 0x00000005090c7221 */ /* 0x000fc40000000000 */
[----:B------:R-:W-:Y:S02]  /*06e0*/  FADD R6, R10, R6 ;  /* 0x000000060a067221 */ /* 0x000fe40000000000 */
[----:B------:R0:W-:Y:S01]  /*06f0*/  @P1 STG.E.128 desc[UR6][R14.64], R8 ;  /* 0x000000080e001986 */ /* 0x0001e2000c101d06 */
[----:B------:R-:W-:Y:S01]  /*0700*/  FADD R16, R11, R7 ;  /* 0x000000070b107221 */ /* 0x000fe20000000000 */
[----:B------:R-:W-:Y:S06]  /*0710*/  BAR.SYNC.DEFER_BLOCKING 0x0 ;  /* 0x0000000000007b1d */ /* 0x000fec0000010000 */
[----:B------:R0:W-:Y:S04]  /*0720*/  STS [R3], R4 ;  /* 0x0000000403007388 */ /* 0x0001e80000000800 */
[----:B------:R0:W-:Y:S04]  /*0730*/  STS [R3+0x210], R12 ;  /* 0x0002100c03007388 */ /* 0x0001e80000000800 */
[----:B------:R0:W-:Y:S04]  /*0740*/  STS [R3+0x420], R6 ;  /* 0x0004200603007388 */ /* 0x0001e80000000800 */
[----:B------:R0:W-:Y:S01]  /*0750*/  STS [R3+0x630], R16 ;  /* 0x0006301003007388 */ /* 0x0001e20000000800 */
[----:B------:R-:W-:Y:S06]  /*0760*/  BAR.SYNC.DEFER_BLOCKING 0x0 ;  /* 0x0000000000007b1d */ /* 0x000fec0000010000 */
[----:B0-----:R-:W-:Y:S05]  /*0770*/  @!P0 EXIT ;  /* 0x000000000000894d */ /* 0x001fea0003800000 */
[----:B------:R-:W0:Y:S01]  /*0780*/  LDS.128 R8, [R2] ;  /* 0x0000000002087984 */ /* 0x000e220000000c00 */
[----:B------:R-:W1:Y:S02]  /*0790*/  LDC.64 R4, c[0x0][0x248] ;  /* 0x00009200ff047b82 */ /* 0x000e640000000a00 */
[----:B-1----:R-:W-:-:S05]  /*07a0*/  IMAD.WIDE R4, R0, 0x4, R4 ;  /* 0x0000000400047825 */ /* 0x002fca00078e0204 */
[----:B0-----:R-:W-:Y:S01]  /*07b0*/  STG.E.128 desc[UR6][R4.64], R8 ;  /* 0x0000000804007986 */ /* 0x001fe2000c101d06 */
[----:B------:R-:W-:Y:S05]  /*07c0*/  EXIT ;  /* 0x000000000000794d */ /* 0x000fea0003800000 */
.L_x_0:
[----:B------:R-:W-:-:S00]  /*07d0*/  BRA `(.L_x_0) ;  /* 0xfffffffc00fc7947 */ /* 0x000fc0000383ffff */
[----:B------:R-:W-:-:S00]  /*07e0*/  NOP ;  /* 0x0000000000007918 */ /* 0x000fc00000000000 */
        /* <DEDUP_REMOVED lines=9> */
.L_x_1:


//--------------------- .nv.global.init           --------------------------
	.section	.nv.global.init,"aw",@progbits
.nv.global.init:
	.type		_$_str,@object
	.size		_$_str,(_$_str_$_2 - _$_str)
_$_str:
        /*0000*/ 	.byte	0x5f, 0x5f, 0x43, 0x55, 0x44, 0x41, 0x5f, 0x46, 0x54, 0x5a, 0x00
	.type		_$_str_$_2,@object
	.size		_$_str_$_2,(.L_1 - _$_str_$_2)
_$_str_$_2:
        /*000b*/ 	.byte	0x5f, 0x5f, 0x43, 0x55, 0x44, 0x41, 0x5f, 0x50, 0x52, 0x45, 0x43, 0x5f, 0x53, 0x51, 0x52, 0x54
        /*001b*/ 	.byte	0x00
.L_1:


//--------------------- .nv.shared.triton_poi_fused__native_batch_norm_legit_no_training_add_relu_38 --------------------------
	.section	.nv.shared.triton_poi_fused__native_batch_norm_legit_no_training_add_relu_38,"aw",@nobits
	.sectionflags	@""
	.align	16
	.zero		1024


//--------------------- .nv.constant0.triton_poi_fused__native_batch_norm_legit_no_training_add_relu_38 --------------------------
	.section	.nv.constant0.triton_poi_fused__native_batch_norm_legit_no_training_add_relu_38,"a",@progbits
	.sectionflags	@""
	.align	4
.nv.constant0.triton_poi_fused__native_batch_norm_legit_no_training_add_relu_38:
	.zero		600
